//
// Generated by NVIDIA NVVM Compiler
//
// Compiler Build ID: CL-36424714
// Cuda compilation tools, release 13.0, V13.0.88
// Based on NVVM 20.0.0
//

.version 9.0
.target sm_100
.address_size 64

	// .globl	_Z10hello_cudav
.extern .func  (.param .b32 func_retval0) vprintf
(
	.param .b64 vprintf_param_0,
	.param .b64 vprintf_param_1
)
;
.global .align 1 .b8 $str[74] = {91, 37, 100, 93, 32, 104, 101, 108, 108, 111, 32, 99, 117, 100, 97, 32, 102, 114, 111, 109, 32, 123, 98, 108, 111, 99, 107, 73, 100, 120, 32, 37, 100, 44, 98, 108, 111, 99, 107, 68, 105, 109, 32, 37, 100, 44, 116, 104, 114, 101, 97, 100, 73, 100, 120, 32, 37, 100, 44, 103, 114, 105, 100, 100, 105, 109, 46, 120, 61, 37, 100, 125, 10};

.visible .entry _Z10hello_cudav()
{
	.local .align 8 .b8 	__local_depot0[24];
	.reg .b64 	%SP;
	.reg .b64 	%SPL;
	.reg .b32 	%r<8>;
	.reg .b64 	%rd<5>;

	mov.u64 	%SPL, __local_depot0;
	cvta.local.u64 	%SP, %SPL;
	add.u64 	%rd1, %SP, 0;
	add.u64 	%rd2, %SPL, 0;
	mov.u32 	%r1, %ctaid.x;
	mov.u32 	%r2, %ntid.x;
	mov.u32 	%r3, %tid.x;
	mad.lo.s32 	%r4, %r1, %r2, %r3;
	mov.u32 	%r5, %nctaid.x;
	st.local.v2.u32 	[%rd2], {%r4, %r1};
	st.local.v2.u32 	[%rd2+8], {%r2, %r3};
	st.local.u32 	[%rd2+16], %r5;
	mov.u64 	%rd3, $str;
	cvta.global.u64 	%rd4, %rd3;
	{ // callseq 0, 0
	.param .b64 param0;
	st.param.b64 	[param0], %rd4;
	.param .b64 param1;
	st.param.b64 	[param1], %rd1;
	.param .b32 retval0;
	call.uni (retval0), 
	vprintf, 
	(
	param0, 
	param1
	);
	ld.param.b32 	%r6, [retval0];
	} // callseq 0
	ret;

}


// ===== COMPILED SASS (sm_100) =====

	.target	sm_100

	.elftype	@"ET_EXEC"


//--------------------- .note.nv.tkinfo           --------------------------
	.section	.note.nv.tkinfo,"",@"SHT_NOTE"
	.sectionflags	@"SHF_NOTE_NV_TKINFO"
	.tkinfo
        /*0018*/ 	.word	0x00000002
        /*0030*/ 	.string	""
        /*0030*/ 	.string	"ptxas"
        /*0030*/ 	.string	"Cuda compilation tools, release 13.0, V13.0.88"
        /*0030*/ 	.string	"Build cuda_13.0.r13.0/compiler.36424714_0"
        /*0030*/ 	.string	"-arch sm_100 -m 64 "



//--------------------- .note.nv.cuinfo           --------------------------
	.section	.note.nv.cuinfo,"",@"SHT_NOTE"
	.sectionflags	@"SHF_NOTE_NV_CUINFO"
        /*0018*/ 	.short	0x0002
        /*001a*/ 	.short	0x0064
        /*001c*/ 	.short	0x0082
	.zero		2


//--------------------- .nv.info                  --------------------------
	.section	.nv.info,"",@"SHT_CUDA_INFO"
	.align	4


	//----- nvinfo : EIATTR_REGCOUNT
	.align		4
        /*0000*/ 	.byte	0x04, 0x2f
        /*0002*/ 	.short	(.L_2 - .L_1)
	.align		4
.L_1:
        /*0004*/ 	.word	index@(_Z10hello_cudav)
        /*0008*/ 	.word	0x00000018


	//----- nvinfo : EIATTR_FRAME_SIZE
	.align		4
.L_2:
        /*000c*/ 	.byte	0x04, 0x11
        /*000e*/ 	.short	(.L_4 - .L_3)
	.align		4
.L_3:
        /*0010*/ 	.word	index@(_Z10hello_cudav)
        /*0014*/ 	.word	0x00000018


	//----- nvinfo : EIATTR_MIN_STACK_SIZE
	.align		4
.L_4:
        /*0018*/ 	.byte	0x04, 0x12
        /*001a*/ 	.short	(.L_6 - .L_5)
	.align		4
.L_5:
        /*001c*/ 	.word	index@(_Z10hello_cudav)
        /*0020*/ 	.word	0x00000018
.L_6:


//--------------------- .nv.compat                --------------------------
	.section	.nv.compat,"",@"SHT_CUDA_COMPAT_INFO"
	.align	4
        /*0000*/ 	.byte	0x02, 0x09, 0x00, 0x00, 0x02, 0x02, 0x01, 0x00, 0x02, 0x05, 0x05, 0x00, 0x03, 0x07, 0x01, 0x01
        /*0010*/ 	.byte	0x02, 0x03, 0x00, 0x00, 0x02, 0x06, 0x01, 0x00, 0x04, 0x0b, 0x08, 0x00, 0x09, 0x00, 0x00, 0x00
        /*0020*/ 	.byte	0x00, 0x00, 0x00, 0x00


//--------------------- .nv.info._Z10hello_cudav  --------------------------
	.section	.nv.info._Z10hello_cudav,"",@"SHT_CUDA_INFO"
	.sectionflags	@""
	.align	4


	//----- nvinfo : EIATTR_CUDA_API_VERSION
	.align		4
        /*0000*/ 	.byte	0x04, 0x37
        /*0002*/ 	.short	(.L_8 - .L_7)
.L_7:
        /*0004*/ 	.word	0x00000082


	//----- nvinfo : EIATTR_SPARSE_MMA_MASK
	.align		4
.L_8:
        /*0008*/ 	.byte	0x03, 0x50
        /*000a*/ 	.short	0x0000


	//----- nvinfo : EIATTR_MAXREG_COUNT
	.align		4
        /*000c*/ 	.byte	0x03, 0x1b
        /*000e*/ 	.short	0x00ff


	//----- nvinfo : EIATTR_EXTERNS
	.align		4
        /*0010*/ 	.byte	0x04, 0x0f
        /*0012*/ 	.short	(.L_10 - .L_9)


	//   ....[0]....
	.align		4
.L_9:
        /*0014*/ 	.word	index@(vprintf)


	//----- nvinfo : EIATTR_MERCURY_ISA_VERSION
	.align		4
.L_10:
        /*0018*/ 	.byte	0x03, 0x5f
        /*001a*/ 	.short	0x0101


	//----- nvinfo : EIATTR_VRC_CTA_INIT_COUNT
	.align		4
        /*001c*/ 	.byte	0x02, 0x4a
	.zero		1
	.zero		1


	//----- nvinfo : EIATTR_SYSCALL_OFFSETS
	.align		4
        /*0020*/ 	.byte	0x04, 0x46
        /*0022*/ 	.short	(.L_12 - .L_11)


	//   ....[0]....
.L_11:
        /*0024*/ 	.word	0x00000140


	//----- nvinfo : EIATTR_EXIT_INSTR_OFFSETS
	.align		4
.L_12:
        /*0028*/ 	.byte	0x04, 0x1c
        /*002a*/ 	.short	(.L_14 - .L_13)


	//   ....[0]....
.L_13:
        /*002c*/ 	.word	0x00000150


	//----- nvinfo : EIATTR_SW_WAR
	.align		4
.L_14:
        /*0030*/ 	.byte	0x04, 0x36
        /*0032*/ 	.short	(.L_16 - .L_15)
.L_15:
        /*0034*/ 	.word	0x00000008
.L_16:


//--------------------- .nv.callgraph             --------------------------
	.section	.nv.callgraph,"",@"SHT_CUDA_CALLGRAPH"
	.align	4
	.sectionentsize	8
	.align		4
        /*0000*/ 	.word	0x00000000
	.align		4
        /*0004*/ 	.word	0xffffffff
	.align		4
        /*0008*/ 	.word	index@(_Z10hello_cudav)
	.align		4
        /*000c*/ 	.word	index@(vprintf)
	.align		4
        /*0010*/ 	.word	0x00000000
	.align		4
        /*0014*/ 	.word	0xfffffffe
	.align		4
        /*0018*/ 	.word	0x00000000
	.align		4
        /*001c*/ 	.word	0xfffffffd
	.align		4
        /*0020*/ 	.word	0x00000000
	.align		4
        /*0024*/ 	.word	0xfffffffc


//--------------------- .nv.constant4             --------------------------
	.section	.nv.constant4,"a",@progbits
	.align	8
	.align		8
.nv.constant4:
        /*0000*/ 	.dword	vprintf
	.align		8
        /*0008*/ 	.dword	$str


//--------------------- .text._Z10hello_cudav     --------------------------
	.section	.text._Z10hello_cudav,"ax",@progbits
	.align	128
        .global         _Z10hello_cudav
        .type           _Z10hello_cudav,@function
        .size           _Z10hello_cudav,(.L_x_2 - _Z10hello_cudav)
        .other          _Z10hello_cudav,@"STO_CUDA_ENTRY STV_DEFAULT"
_Z10hello_cudav:
.text._Z10hello_cudav:
[----:B------:R-:W0:Y:S01]  /*0000*/  LDC R1, c[0x0][0x37c] ;  /* 0x0000df00ff017b82 */ /* 0x000e220000000800 */
[----:B------:R-:W1:Y:S01]  /*0010*/  S2R R3, SR_CTAID.X ;  /* 0x0000000000037919 */ /* 0x000e620000002500 */
[----:B------:R-:W2:Y:S06]  /*0020*/  LDCU UR5, c[0x0][0x2fc] ;  /* 0x00005f80ff0577ac */ /* 0x000eac0008000800 */
[----:B------:R-:W1:Y:S01]  /*0030*/  LDC R10, c[0x0][0x360] ;  /* 0x0000d800ff0a7b82 */ /* 0x000e620000000800 */
[----:B0-----:R-:W-:Y:S01]  /*0040*/  VIADD R1, R1, 0xffffffe8 ;  /* 0xffffffe801017836 */ /* 0x001fe20000000000 */
[----:B------:R-:W1:Y:S01]  /*0050*/  S2R R11, SR_TID.X ;  /* 0x00000000000b7919 */ /* 0x000e620000002100 */
[----:B------:R-:W-:Y:S01]  /*0060*/  MOV R0, 0x0 ;  /* 0x0000000000007802 */ /* 0x000fe20000000f00 */
[----:B------:R-:W0:Y:S04]  /*0070*/  LDCU UR4, c[0x0][0x2f8] ;  /* 0x00005f00ff0477ac */ /* 0x000e280008000800 */
[----:B------:R-:W3:Y:S01]  /*0080*/  LDC R12, c[0x0][0x370] ;  /* 0x0000dc00ff0c7b82 */ /* 0x000ee20000000800 */
[----:B------:R-:W4:Y:S07]  /*0090*/  LDCU.64 UR6, c[0x4][0x8] ;  /* 0x01000100ff0677ac */ /* 0x000f2e0008000a00 */
[----:B------:R5:W5:Y:S01]  /*00a0*/  LDC.64 R8, c[0x4][R0] ;  /* 0x0100000000087b82 */ /* 0x000b620000000a00 */
[----:B0-----:R-:W-:Y:S01]  /*00b0*/  IADD3 R6, P0, PT, R1, UR4, RZ ;  /* 0x0000000401067c10 */ /* 0x001fe2000ff1e0ff */
[----:B----4-:R-:W-:Y:S01]  /*00c0*/  IMAD.U32 R4, RZ, RZ, UR6 ;  /* 0x00000006ff047e24 */ /* 0x010fe2000f8e00ff */
[----:B------:R-:W-:-:S03]  /*00d0*/  MOV R5, UR7 ;  /* 0x0000000700057c02 */ /* 0x000fc60008000f00 */
[----:B--2---:R-:W-:Y:S01]  /*00e0*/  IMAD.X R7, RZ, RZ, UR5, P0 ;  /* 0x00000005ff077e24 */ /* 0x004fe200080e06ff */
[----:B---3--:R0:W-:Y:S01]  /*00f0*/  STL [R1+0x10], R12 ;  /* 0x0000100c01007387 */ /* 0x0081e20000100800 */
[----:B-1----:R-:W-:-:S03]  /*0100*/  IMAD R2, R3, R10, R11 ;  /* 0x0000000a03027224 */ /* 0x002fc600078e020b */
[----:B------:R0:W-:Y:S04]  /*0110*/  STL.64 [R1+0x8], R10 ;  /* 0x0000080a01007387 */ /* 0x0001e80000100a00 */
[----:B-----5:R0:W-:Y:S02]  /*0120*/  STL.64 [R1], R2 ;  /* 0x0000000201007387 */ /* 0x0201e40000100a00 */
[----:B------:R-:W-:-:S07]  /*0130*/  LEPC R20, `(.L_x_0) ;  /* 0x000000001014794e */ /* 0x000fce0000000000 */
[----:B0-----:R-:W-:Y:S05]  /*0140*/  CALL.ABS.NOINC R8 ;  /* 0x0000000008007343 */ /* 0x001fea0003c00000 */
.L_x_0:
[----:B------:R-:W-:Y:S05]  /*0150*/  EXIT ;  /* 0x000000000000794d */ /* 0x000fea0003800000 */
.L_x_1:
[----:B------:R-:W-:-:S00]  /*0160*/  BRA `(.L_x_1) ;  /* 0xfffffffc00fc7947 */ /* 0x000fc0000383ffff */
[----:B------:R-:W-:-:S00]  /*0170*/  NOP ;  /* 0x0000000000007918 */ /* 0x000fc00000000000 */
        /* <DEDUP_REMOVED lines=8> */
.L_x_2:


//--------------------- .nv.global.init           --------------------------
	.section	.nv.global.init,"aw",@progbits
.nv.global.init:
	.type		$str,@object
	.size		$str,(.L_0 - $str)
$str:
        /*0000*/ 	.byte	0x5b, 0x25, 0x64, 0x5d, 0x20, 0x68, 0x65, 0x6c, 0x6c, 0x6f, 0x20, 0x63, 0x75, 0x64, 0x61, 0x20
        /*0010*/ 	.byte	0x66, 0x72, 0x6f, 0x6d, 0x20, 0x7b, 0x62, 0x6c, 0x6f, 0x63, 0x6b, 0x49, 0x64, 0x78, 0x20, 0x25
        /*0020*/ 	.byte	0x64, 0x2c, 0x62, 0x6c, 0x6f, 0x63, 0x6b, 0x44, 0x69, 0x6d, 0x20, 0x25, 0x64, 0x2c, 0x74, 0x68
        /*0030*/ 	.byte	0x72, 0x65, 0x61, 0x64, 0x49, 0x64, 0x78, 0x20, 0x25, 0x64, 0x2c, 0x67, 0x72, 0x69, 0x64, 0x64
        /*0040*/ 	.byte	0x69, 0x6d, 0x2e, 0x78, 0x3d, 0x25, 0x64, 0x7d, 0x0a, 0x00
.L_0:


//--------------------- .nv.shared.reserved.0     --------------------------
	.section	.nv.shared.reserved.0,"aw",@nobits
	.weak		__nv_reservedSMEM_offset_0_alias
	.size		__nv_reservedSMEM_offset_0_alias, 0, 64
	.other		__nv_reservedSMEM_offset_0_alias,@"STO_CUDA_RESERVED_SHARED STV_DEFAULT"
__nv_reservedSMEM_offset_0_alias:
	.zero		0
	.zero		64


//--------------------- .nv.constant0._Z10hello_cudav --------------------------
	.section	.nv.constant0._Z10hello_cudav,"a",@progbits
	.sectionflags	@""
	.align	4
.nv.constant0._Z10hello_cudav:
	.zero		896


//--------------------- SYMBOLS --------------------------

	.type		.nv.reservedSmem.offset0,@object
	.size		.nv.reservedSmem.offset0,0x4
	.type		vprintf,@function
